//
// Generated by NVIDIA NVVM Compiler
//
// Compiler Build ID: CL-36424714
// Cuda compilation tools, release 13.0, V13.0.88
// Based on NVVM 20.0.0
//

.version 9.0
.target sm_100
.address_size 64

	// .globl	_Z7cudasumPiS_S_

.visible .entry _Z7cudasumPiS_S_(
	.param .u64 .ptr .align 1 _Z7cudasumPiS_S__param_0,
	.param .u64 .ptr .align 1 _Z7cudasumPiS_S__param_1,
	.param .u64 .ptr .align 1 _Z7cudasumPiS_S__param_2
)
{
	.reg .b32 	%r<8>;
	.reg .b64 	%rd<11>;

	ld.param.u64 	%rd1, [_Z7cudasumPiS_S__param_0];
	ld.param.u64 	%rd2, [_Z7cudasumPiS_S__param_1];
	ld.param.u64 	%rd3, [_Z7cudasumPiS_S__param_2];
	cvta.to.global.u64 	%rd4, %rd3;
	cvta.to.global.u64 	%rd5, %rd2;
	cvta.to.global.u64 	%rd6, %rd1;
	mov.u32 	%r1, %tid.x;
	mov.u32 	%r2, %ctaid.x;
	mov.u32 	%r3, %ntid.x;
	mad.lo.s32 	%r4, %r2, %r3, %r1;
	mul.wide.s32 	%rd7, %r4, 4;
	add.s64 	%rd8, %rd6, %rd7;
	ld.global.u32 	%r5, [%rd8];
	add.s64 	%rd9, %rd5, %rd7;
	ld.global.u32 	%r6, [%rd9];
	add.s32 	%r7, %r6, %r5;
	add.s64 	%rd10, %rd4, %rd7;
	st.global.u32 	[%rd10], %r7;
	ret;

}


// ===== COMPILED SASS (sm_100) =====

	.target	sm_100

	.elftype	@"ET_EXEC"


//--------------------- .note.nv.tkinfo           --------------------------
	.section	.note.nv.tkinfo,"",@"SHT_NOTE"
	.sectionflags	@"SHF_NOTE_NV_TKINFO"
	.tkinfo
        /*0018*/ 	.word	0x00000002
        /*0030*/ 	.string	""
        /*0030*/ 	.string	"ptxas"
        /*0030*/ 	.string	"Cuda compilation tools, release 13.0, V13.0.88"
        /*0030*/ 	.string	"Build cuda_13.0.r13.0/compiler.36424714_0"
        /*0030*/ 	.string	"-arch sm_100 -m 64 "



//--------------------- .note.nv.cuinfo           --------------------------
	.section	.note.nv.cuinfo,"",@"SHT_NOTE"
	.sectionflags	@"SHF_NOTE_NV_CUINFO"
        /*0018*/ 	.short	0x0002
        /*001a*/ 	.short	0x0064
        /*001c*/ 	.short	0x0082
	.zero		2


//--------------------- .nv.info                  --------------------------
	.section	.nv.info,"",@"SHT_CUDA_INFO"
	.align	4


	//----- nvinfo : EIATTR_REGCOUNT
	.align		4
        /*0000*/ 	.byte	0x04, 0x2f
        /*0002*/ 	.short	(.L_1 - .L_0)
	.align		4
.L_0:
        /*0004*/ 	.word	index@(_Z7cudasumPiS_S_)
        /*0008*/ 	.word	0x0000000c


	//----- nvinfo : EIATTR_FRAME_SIZE
	.align		4
.L_1:
        /*000c*/ 	.byte	0x04, 0x11
        /*000e*/ 	.short	(.L_3 - .L_2)
	.align		4
.L_2:
        /*0010*/ 	.word	index@(_Z7cudasumPiS_S_)
        /*0014*/ 	.word	0x00000000


	//----- nvinfo : EIATTR_MIN_STACK_SIZE
	.align		4
.L_3:
        /*0018*/ 	.byte	0x04, 0x12
        /*001a*/ 	.short	(.L_5 - .L_4)
	.align		4
.L_4:
        /*001c*/ 	.word	index@(_Z7cudasumPiS_S_)
        /*0020*/ 	.word	0x00000000
.L_5:


//--------------------- .nv.compat                --------------------------
	.section	.nv.compat,"",@"SHT_CUDA_COMPAT_INFO"
	.align	4
        /*0000*/ 	.byte	0x02, 0x09, 0x00, 0x00, 0x02, 0x02, 0x01, 0x00, 0x02, 0x05, 0x05, 0x00, 0x03, 0x07, 0x01, 0x01
        /*0010*/ 	.byte	0x02, 0x03, 0x00, 0x00, 0x02, 0x06, 0x01, 0x00, 0x04, 0x0b, 0x08, 0x00, 0x09, 0x00, 0x00, 0x00
        /*0020*/ 	.byte	0x00, 0x00, 0x00, 0x00


//--------------------- .nv.info._Z7cudasumPiS_S_ --------------------------
	.section	.nv.info._Z7cudasumPiS_S_,"",@"SHT_CUDA_INFO"
	.sectionflags	@""
	.align	4


	//----- nvinfo : EIATTR_CUDA_API_VERSION
	.align		4
        /*0000*/ 	.byte	0x04, 0x37
        /*0002*/ 	.short	(.L_7 - .L_6)
.L_6:
        /*0004*/ 	.word	0x00000082


	//----- nvinfo : EIATTR_KPARAM_INFO
	.align		4
.L_7:
        /*0008*/ 	.byte	0x04, 0x17
        /*000a*/ 	.short	(.L_9 - .L_8)
.L_8:
        /*000c*/ 	.word	0x00000000
        /*0010*/ 	.short	0x0002
        /*0012*/ 	.short	0x0010
        /*0014*/ 	.byte	0x00, 0xf5, 0x21, 0x00


	//----- nvinfo : EIATTR_KPARAM_INFO
	.align		4
.L_9:
        /*0018*/ 	.byte	0x04, 0x17
        /*001a*/ 	.short	(.L_11 - .L_10)
.L_10:
        /*001c*/ 	.word	0x00000000
        /*0020*/ 	.short	0x0001
        /*0022*/ 	.short	0x0008
        /*0024*/ 	.byte	0x00, 0xf5, 0x21, 0x00


	//----- nvinfo : EIATTR_KPARAM_INFO
	.align		4
.L_11:
        /*0028*/ 	.byte	0x04, 0x17
        /*002a*/ 	.short	(.L_13 - .L_12)
.L_12:
        /*002c*/ 	.word	0x00000000
        /*0030*/ 	.short	0x0000
        /*0032*/ 	.short	0x0000
        /*0034*/ 	.byte	0x00, 0xf5, 0x21, 0x00


	//----- nvinfo : EIATTR_SPARSE_MMA_MASK
	.align		4
.L_13:
        /*0038*/ 	.byte	0x03, 0x50
        /*003a*/ 	.short	0x0000


	//----- nvinfo : EIATTR_MAXREG_COUNT
	.align		4
        /*003c*/ 	.byte	0x03, 0x1b
        /*003e*/ 	.short	0x00ff


	//----- nvinfo : EIATTR_MERCURY_ISA_VERSION
	.align		4
        /*0040*/ 	.byte	0x03, 0x5f
        /*0042*/ 	.short	0x0101


	//----- nvinfo : EIATTR_VRC_CTA_INIT_COUNT
	.align		4
        /*0044*/ 	.byte	0x02, 0x4a
	.zero		1
	.zero		1


	//----- nvinfo : EIATTR_EXIT_INSTR_OFFSETS
	.align		4
        /*0048*/ 	.byte	0x04, 0x1c
        /*004a*/ 	.short	(.L_15 - .L_14)


	//   ....[0]....
.L_14:
        /*004c*/ 	.word	0x00000100


	//----- nvinfo : EIATTR_CBANK_PARAM_SIZE
	.align		4
.L_15:
        /*0050*/ 	.byte	0x03, 0x19
        /*0052*/ 	.short	0x0018


	//----- nvinfo : EIATTR_PARAM_CBANK
	.align		4
        /*0054*/ 	.byte	0x04, 0x0a
        /*0056*/ 	.short	(.L_17 - .L_16)
	.align		4
.L_16:
        /*0058*/ 	.word	index@(.nv.constant0._Z7cudasumPiS_S_)
        /*005c*/ 	.short	0x0380
        /*005e*/ 	.short	0x0018


	//----- nvinfo : EIATTR_SW_WAR
	.align		4
.L_17:
        /*0060*/ 	.byte	0x04, 0x36
        /*0062*/ 	.short	(.L_19 - .L_18)
.L_18:
        /*0064*/ 	.word	0x00000008
.L_19:


//--------------------- .nv.callgraph             --------------------------
	.section	.nv.callgraph,"",@"SHT_CUDA_CALLGRAPH"
	.align	4
	.sectionentsize	8
	.align		4
        /*0000*/ 	.word	0x00000000
	.align		4
        /*0004*/ 	.word	0xffffffff
	.align		4
        /*0008*/ 	.word	0x00000000
	.align		4
        /*000c*/ 	.word	0xfffffffe
	.align		4
        /*0010*/ 	.word	0x00000000
	.align		4
        /*0014*/ 	.word	0xfffffffd
	.align		4
        /*0018*/ 	.word	0x00000000
	.align		4
        /*001c*/ 	.word	0xfffffffc


//--------------------- .text._Z7cudasumPiS_S_    --------------------------
	.section	.text._Z7cudasumPiS_S_,"ax",@progbits
	.align	128
        .global         _Z7cudasumPiS_S_
        .type           _Z7cudasumPiS_S_,@function
        .size           _Z7cudasumPiS_S_,(.L_x_1 - _Z7cudasumPiS_S_)
        .other          _Z7cudasumPiS_S_,@"STO_CUDA_ENTRY STV_DEFAULT"
_Z7cudasumPiS_S_:
.text._Z7cudasumPiS_S_:
[----:B------:R-:W-:Y:S01]  /*0000*/  LDC R1, c[0x0][0x37c] ;  /* 0x0000df00ff017b82 */ /* 0x000fe20000000800 */
[----:B------:R-:W0:Y:S07]  /*0010*/  S2R R9, SR_TID.X ;  /* 0x0000000000097919 */ /* 0x000e2e0000002100 */
[----:B------:R-:W0:Y:S01]  /*0020*/  S2UR UR6, SR_CTAID.X ;  /* 0x00000000000679c3 */ /* 0x000e220000002500 */
[----:B------:R-:W1:Y:S07]  /*0030*/  LDCU.64 UR4, c[0x0][0x358] ;  /* 0x00006b00ff0477ac */ /* 0x000e6e0008000a00 */
[----:B------:R-:W0:Y:S08]  /*0040*/  LDC R0, c[0x0][0x360] ;  /* 0x0000d800ff007b82 */ /* 0x000e300000000800 */
[----:B------:R-:W2:Y:S08]  /*0050*/  LDC.64 R2, c[0x0][0x380] ;  /* 0x0000e000ff027b82 */ /* 0x000eb00000000a00 */
[----:B------:R-:W3:Y:S01]  /*0060*/  LDC.64 R4, c[0x0][0x388] ;  /* 0x0000e200ff047b82 */ /* 0x000ee20000000a00 */
[----:B0-----:R-:W-:-:S07]  /*0070*/  IMAD R9, R0, UR6, R9 ;  /* 0x0000000600097c24 */ /* 0x001fce000f8e0209 */
[----:B------:R-:W0:Y:S01]  /*0080*/  LDC.64 R6, c[0x0][0x390] ;  /* 0x0000e400ff067b82 */ /* 0x000e220000000a00 */
[----:B--2---:R-:W-:-:S06]  /*0090*/  IMAD.WIDE R2, R9, 0x4, R2 ;  /* 0x0000000409027825 */ /* 0x004fcc00078e0202 */
[----:B-1----:R-:W2:Y:S01]  /*00a0*/  LDG.E R2, desc[UR4][R2.64] ;  /* 0x0000000402027981 */ /* 0x002ea2000c1e1900 */
[----:B---3--:R-:W-:-:S06]  /*00b0*/  IMAD.WIDE R4, R9, 0x4, R4 ;  /* 0x0000000409047825 */ /* 0x008fcc00078e0204 */
[----:B------:R-:W2:Y:S01]  /*00c0*/  LDG.E R5, desc[UR4][R4.64] ;  /* 0x0000000404057981 */ /* 0x000ea2000c1e1900 */
[----:B0-----:R-:W-:Y:S01]  /*00d0*/  IMAD.WIDE R6, R9, 0x4, R6 ;  /* 0x0000000409067825 */ /* 0x001fe200078e0206 */
[----:B--2---:R-:W-:-:S05]  /*00e0*/  IADD3 R9, PT, PT, R2, R5, RZ ;  /* 0x0000000502097210 */ /* 0x004fca0007ffe0ff */
[----:B------:R-:W-:Y:S01]  /*00f0*/  STG.E desc[UR4][R6.64], R9 ;  /* 0x0000000906007986 */ /* 0x000fe2000c101904 */
[----:B------:R-:W-:Y:S05]  /*0100*/  EXIT ;  /* 0x000000000000794d */ /* 0x000fea0003800000 */
.L_x_0:
[----:B------:R-:W-:-:S00]  /*0110*/  BRA `(.L_x_0) ;  /* 0xfffffffc00fc7947 */ /* 0x000fc0000383ffff */
[----:B------:R-:W-:-:S00]  /*0120*/  NOP ;  /* 0x0000000000007918 */ /* 0x000fc00000000000 */
        /* <DEDUP_REMOVED lines=13> */
.L_x_1:


//--------------------- .nv.shared.reserved.0     --------------------------
	.section	.nv.shared.reserved.0,"aw",@nobits
	.weak		__nv_reservedSMEM_offset_0_alias
	.size		__nv_reservedSMEM_offset_0_alias, 0, 64
	.other		__nv_reservedSMEM_offset_0_alias,@"STO_CUDA_RESERVED_SHARED STV_DEFAULT"
__nv_reservedSMEM_offset_0_alias:
	.zero		0
	.zero		64


//--------------------- .nv.constant0._Z7cudasumPiS_S_ --------------------------
	.section	.nv.constant0._Z7cudasumPiS_S_,"a",@progbits
	.sectionflags	@""
	.align	4
.nv.constant0._Z7cudasumPiS_S_:
	.zero		920


//--------------------- SYMBOLS --------------------------

	.type		.nv.reservedSmem.offset0,@object
	.size		.nv.reservedSmem.offset0,0x4
